//
// Generated by NVIDIA NVVM Compiler
//
// Compiler Build ID: CL-36424714
// Cuda compilation tools, release 13.0, V13.0.88
// Based on NVVM 20.0.0
//

.version 9.0
.target sm_100
.address_size 64

	// .globl	_Z13sum_of_arraysPiS_S_i
.extern .func  (.param .b32 func_retval0) vprintf
(
	.param .b64 vprintf_param_0,
	.param .b64 vprintf_param_1
)
;
.global .align 1 .b8 $str[68] = {10, 68, 101, 118, 105, 99, 101, 32, 119, 105, 116, 104, 32, 103, 105, 100, 61, 39, 37, 100, 39, 32, 104, 97, 115, 32, 105, 110, 112, 117, 116, 32, 97, 32, 61, 39, 37, 100, 39, 32, 105, 110, 112, 117, 116, 32, 98, 32, 61, 39, 37, 100, 32, 97, 110, 100, 32, 115, 117, 109, 32, 99, 61, 39, 37, 100, 39};

.visible .entry _Z13sum_of_arraysPiS_S_i(
	.param .u64 .ptr .align 1 _Z13sum_of_arraysPiS_S_i_param_0,
	.param .u64 .ptr .align 1 _Z13sum_of_arraysPiS_S_i_param_1,
	.param .u64 .ptr .align 1 _Z13sum_of_arraysPiS_S_i_param_2,
	.param .u32 _Z13sum_of_arraysPiS_S_i_param_3
)
{
	.local .align 16 .b8 	__local_depot0[16];
	.reg .b64 	%SP;
	.reg .b64 	%SPL;
	.reg .pred 	%p<2>;
	.reg .b32 	%r<28>;
	.reg .b64 	%rd<20>;

	mov.u64 	%SPL, __local_depot0;
	cvta.local.u64 	%SP, %SPL;
	ld.param.u64 	%rd4, [_Z13sum_of_arraysPiS_S_i_param_0];
	ld.param.u64 	%rd5, [_Z13sum_of_arraysPiS_S_i_param_1];
	ld.param.u64 	%rd6, [_Z13sum_of_arraysPiS_S_i_param_2];
	ld.param.u32 	%r5, [_Z13sum_of_arraysPiS_S_i_param_3];
	cvta.to.global.u64 	%rd1, %rd6;
	cvta.to.global.u64 	%rd2, %rd5;
	cvta.to.global.u64 	%rd3, %rd4;
	mov.u32 	%r6, %ctaid.x;
	mov.u32 	%r7, %ctaid.y;
	mov.u32 	%r8, %nctaid.x;
	mov.u32 	%r9, %ctaid.z;
	mov.u32 	%r10, %nctaid.y;
	mad.lo.s32 	%r11, %r9, %r10, %r7;
	mad.lo.s32 	%r12, %r11, %r8, %r6;
	mov.u32 	%r13, %tid.x;
	mov.u32 	%r14, %tid.y;
	mov.u32 	%r15, %ntid.x;
	mov.u32 	%r16, %tid.z;
	mov.u32 	%r17, %ntid.y;
	mov.u32 	%r18, %ntid.z;
	mad.lo.s32 	%r19, %r12, %r18, %r16;
	mad.lo.s32 	%r20, %r19, %r17, %r14;
	mad.lo.s32 	%r1, %r20, %r15, %r13;
	setp.lt.s32 	%p1, %r1, %r5;
	@%p1 bra 	$L__BB0_2;
	mul.wide.s32 	%rd7, %r1, 4;
	add.s64 	%rd8, %rd1, %rd7;
	ld.global.u32 	%r27, [%rd8];
	bra.uni 	$L__BB0_3;
$L__BB0_2:
	mul.wide.s32 	%rd9, %r1, 4;
	add.s64 	%rd10, %rd3, %rd9;
	ld.global.u32 	%r21, [%rd10];
	add.s64 	%rd11, %rd2, %rd9;
	ld.global.u32 	%r22, [%rd11];
	add.s32 	%r27, %r22, %r21;
	add.s64 	%rd12, %rd1, %rd9;
	st.global.u32 	[%rd12], %r27;
$L__BB0_3:
	add.u64 	%rd13, %SP, 0;
	add.u64 	%rd14, %SPL, 0;
	mul.wide.s32 	%rd15, %r1, 4;
	add.s64 	%rd16, %rd3, %rd15;
	ld.global.u32 	%r23, [%rd16];
	add.s64 	%rd17, %rd2, %rd15;
	ld.global.u32 	%r24, [%rd17];
	st.local.v4.u32 	[%rd14], {%r1, %r23, %r24, %r27};
	mov.u64 	%rd18, $str;
	cvta.global.u64 	%rd19, %rd18;
	{ // callseq 0, 0
	.param .b64 param0;
	st.param.b64 	[param0], %rd19;
	.param .b64 param1;
	st.param.b64 	[param1], %rd13;
	.param .b32 retval0;
	call.uni (retval0), 
	vprintf, 
	(
	param0, 
	param1
	);
	ld.param.b32 	%r25, [retval0];
	} // callseq 0
	ret;

}


// ===== COMPILED SASS (sm_100) =====

	.target	sm_100

	.elftype	@"ET_EXEC"


//--------------------- .note.nv.tkinfo           --------------------------
	.section	.note.nv.tkinfo,"",@"SHT_NOTE"
	.sectionflags	@"SHF_NOTE_NV_TKINFO"
	.tkinfo
        /*0018*/ 	.word	0x00000002
        /*0030*/ 	.string	""
        /*0030*/ 	.string	"ptxas"
        /*0030*/ 	.string	"Cuda compilation tools, release 13.0, V13.0.88"
        /*0030*/ 	.string	"Build cuda_13.0.r13.0/compiler.36424714_0"
        /*0030*/ 	.string	"-arch sm_100 -m 64 "



//--------------------- .note.nv.cuinfo           --------------------------
	.section	.note.nv.cuinfo,"",@"SHT_NOTE"
	.sectionflags	@"SHF_NOTE_NV_CUINFO"
        /*0018*/ 	.short	0x0002
        /*001a*/ 	.short	0x0064
        /*001c*/ 	.short	0x0082
	.zero		2


//--------------------- .nv.info                  --------------------------
	.section	.nv.info,"",@"SHT_CUDA_INFO"
	.align	4


	//----- nvinfo : EIATTR_REGCOUNT
	.align		4
        /*0000*/ 	.byte	0x04, 0x2f
        /*0002*/ 	.short	(.L_2 - .L_1)
	.align		4
.L_1:
        /*0004*/ 	.word	index@(_Z13sum_of_arraysPiS_S_i)
        /*0008*/ 	.word	0x00000018


	//----- nvinfo : EIATTR_FRAME_SIZE
	.align		4
.L_2:
        /*000c*/ 	.byte	0x04, 0x11
        /*000e*/ 	.short	(.L_4 - .L_3)
	.align		4
.L_3:
        /*0010*/ 	.word	index@(_Z13sum_of_arraysPiS_S_i)
        /*0014*/ 	.word	0x00000010


	//----- nvinfo : EIATTR_MIN_STACK_SIZE
	.align		4
.L_4:
        /*0018*/ 	.byte	0x04, 0x12
        /*001a*/ 	.short	(.L_6 - .L_5)
	.align		4
.L_5:
        /*001c*/ 	.word	index@(_Z13sum_of_arraysPiS_S_i)
        /*0020*/ 	.word	0x00000010
.L_6:


//--------------------- .nv.compat                --------------------------
	.section	.nv.compat,"",@"SHT_CUDA_COMPAT_INFO"
	.align	4
        /*0000*/ 	.byte	0x02, 0x09, 0x00, 0x00, 0x02, 0x02, 0x01, 0x00, 0x02, 0x05, 0x05, 0x00, 0x03, 0x07, 0x01, 0x01
        /*0010*/ 	.byte	0x02, 0x03, 0x00, 0x00, 0x02, 0x06, 0x01, 0x00, 0x04, 0x0b, 0x08, 0x00, 0x09, 0x00, 0x00, 0x00
        /*0020*/ 	.byte	0x00, 0x00, 0x00, 0x00


//--------------------- .nv.info._Z13sum_of_arraysPiS_S_i --------------------------
	.section	.nv.info._Z13sum_of_arraysPiS_S_i,"",@"SHT_CUDA_INFO"
	.sectionflags	@""
	.align	4


	//----- nvinfo : EIATTR_CUDA_API_VERSION
	.align		4
        /*0000*/ 	.byte	0x04, 0x37
        /*0002*/ 	.short	(.L_8 - .L_7)
.L_7:
        /*0004*/ 	.word	0x00000082


	//----- nvinfo : EIATTR_KPARAM_INFO
	.align		4
.L_8:
        /*0008*/ 	.byte	0x04, 0x17
        /*000a*/ 	.short	(.L_10 - .L_9)
.L_9:
        /*000c*/ 	.word	0x00000000
        /*0010*/ 	.short	0x0003
        /*0012*/ 	.short	0x0018
        /*0014*/ 	.byte	0x00, 0xf0, 0x11, 0x00


	//----- nvinfo : EIATTR_KPARAM_INFO
	.align		4
.L_10:
        /*0018*/ 	.byte	0x04, 0x17
        /*001a*/ 	.short	(.L_12 - .L_11)
.L_11:
        /*001c*/ 	.word	0x00000000
        /*0020*/ 	.short	0x0002
        /*0022*/ 	.short	0x0010
        /*0024*/ 	.byte	0x00, 0xf5, 0x21, 0x00


	//----- nvinfo : EIATTR_KPARAM_INFO
	.align		4
.L_12:
        /*0028*/ 	.byte	0x04, 0x17
        /*002a*/ 	.short	(.L_14 - .L_13)
.L_13:
        /*002c*/ 	.word	0x00000000
        /*0030*/ 	.short	0x0001
        /*0032*/ 	.short	0x0008
        /*0034*/ 	.byte	0x00, 0xf5, 0x21, 0x00


	//----- nvinfo : EIATTR_KPARAM_INFO
	.align		4
.L_14:
        /*0038*/ 	.byte	0x04, 0x17
        /*003a*/ 	.short	(.L_16 - .L_15)
.L_15:
        /*003c*/ 	.word	0x00000000
        /*0040*/ 	.short	0x0000
        /*0042*/ 	.short	0x0000
        /*0044*/ 	.byte	0x00, 0xf5, 0x21, 0x00


	//----- nvinfo : EIATTR_SPARSE_MMA_MASK
	.align		4
.L_16:
        /*0048*/ 	.byte	0x03, 0x50
        /*004a*/ 	.short	0x0000


	//----- nvinfo : EIATTR_MAXREG_COUNT
	.align		4
        /*004c*/ 	.byte	0x03, 0x1b
        /*004e*/ 	.short	0x00ff


	//----- nvinfo : EIATTR_EXTERNS
	.align		4
        /*0050*/ 	.byte	0x04, 0x0f
        /*0052*/ 	.short	(.L_18 - .L_17)


	//   ....[0]....
	.align		4
.L_17:
        /*0054*/ 	.word	index@(vprintf)


	//----- nvinfo : EIATTR_MERCURY_ISA_VERSION
	.align		4
.L_18:
        /*0058*/ 	.byte	0x03, 0x5f
        /*005a*/ 	.short	0x0101


	//----- nvinfo : EIATTR_VRC_CTA_INIT_COUNT
	.align		4
        /*005c*/ 	.byte	0x02, 0x4a
	.zero		1
	.zero		1


	//----- nvinfo : EIATTR_SYSCALL_OFFSETS
	.align		4
        /*0060*/ 	.byte	0x04, 0x46
        /*0062*/ 	.short	(.L_20 - .L_19)


	//   ....[0]....
.L_19:
        /*0064*/ 	.word	0x000002d0


	//----- nvinfo : EIATTR_EXIT_INSTR_OFFSETS
	.align		4
.L_20:
        /*0068*/ 	.byte	0x04, 0x1c
        /*006a*/ 	.short	(.L_22 - .L_21)


	//   ....[0]....
.L_21:
        /*006c*/ 	.word	0x000002e0


	//----- nvinfo : EIATTR_CBANK_PARAM_SIZE
	.align		4
.L_22:
        /*0070*/ 	.byte	0x03, 0x19
        /*0072*/ 	.short	0x001c


	//----- nvinfo : EIATTR_PARAM_CBANK
	.align		4
        /*0074*/ 	.byte	0x04, 0x0a
        /*0076*/ 	.short	(.L_24 - .L_23)
	.align		4
.L_23:
        /*0078*/ 	.word	index@(.nv.constant0._Z13sum_of_arraysPiS_S_i)
        /*007c*/ 	.short	0x0380
        /*007e*/ 	.short	0x001c


	//----- nvinfo : EIATTR_SW_WAR
	.align		4
.L_24:
        /*0080*/ 	.byte	0x04, 0x36
        /*0082*/ 	.short	(.L_26 - .L_25)
.L_25:
        /*0084*/ 	.word	0x00000008
.L_26:


//--------------------- .nv.callgraph             --------------------------
	.section	.nv.callgraph,"",@"SHT_CUDA_CALLGRAPH"
	.align	4
	.sectionentsize	8
	.align		4
        /*0000*/ 	.word	0x00000000
	.align		4
        /*0004*/ 	.word	0xffffffff
	.align		4
        /*0008*/ 	.word	index@(_Z13sum_of_arraysPiS_S_i)
	.align		4
        /*000c*/ 	.word	index@(vprintf)
	.align		4
        /*0010*/ 	.word	0x00000000
	.align		4
        /*0014*/ 	.word	0xfffffffe
	.align		4
        /*0018*/ 	.word	0x00000000
	.align		4
        /*001c*/ 	.word	0xfffffffd
	.align		4
        /*0020*/ 	.word	0x00000000
	.align		4
        /*0024*/ 	.word	0xfffffffc


//--------------------- .nv.constant4             --------------------------
	.section	.nv.constant4,"a",@progbits
	.align	8
	.align		8
.nv.constant4:
        /*0000*/ 	.dword	vprintf
	.align		8
        /*0008*/ 	.dword	$str


//--------------------- .text._Z13sum_of_arraysPiS_S_i --------------------------
	.section	.text._Z13sum_of_arraysPiS_S_i,"ax",@progbits
	.align	128
        .global         _Z13sum_of_arraysPiS_S_i
        .type           _Z13sum_of_arraysPiS_S_i,@function
        .size           _Z13sum_of_arraysPiS_S_i,(.L_x_2 - _Z13sum_of_arraysPiS_S_i)
        .other          _Z13sum_of_arraysPiS_S_i,@"STO_CUDA_ENTRY STV_DEFAULT"
_Z13sum_of_arraysPiS_S_i:
.text._Z13sum_of_arraysPiS_S_i:
[----:B------:R-:W0:Y:S08]  /*0000*/  LDC R1, c[0x0][0x37c] ;  /* 0x0000df00ff017b82 */ /* 0x000e300000000800 */
[----:B------:R-:W-:Y:S01]  /*0010*/  S2UR UR4, SR_CTAID.Y ;  /* 0x00000000000479c3 */ /* 0x000fe20000002600 */
[----:B------:R-:W1:Y:S01]  /*0020*/  S2R R0, SR_TID.Z ;  /* 0x0000000000007919 */ /* 0x000e620000002300 */
[----:B------:R-:W2:Y:S01]  /*0030*/  LDCU UR9, c[0x0][0x2fc] ;  /* 0x00005f80ff0977ac */ /* 0x000ea20008000800 */
[----:B0-----:R-:W-:Y:S01]  /*0040*/  IADD3 R1, PT, PT, R1, -0x10, RZ ;  /* 0xfffffff001017810 */ /* 0x001fe20007ffe0ff */
[----:B------:R-:W0:Y:S01]  /*0050*/  S2R R7, SR_TID.Y ;  /* 0x0000000000077919 */ /* 0x000e220000002200 */
[----:B------:R-:W3:Y:S03]  /*0060*/  LDCU UR6, c[0x0][0x370] ;  /* 0x00006e00ff0677ac */ /* 0x000ee60008000800 */
[----:B------:R-:W4:Y:S01]  /*0070*/  S2UR UR7, SR_CTAID.Z ;  /* 0x00000000000779c3 */ /* 0x000f220000002700 */
[----:B------:R-:W5:Y:S01]  /*0080*/  S2R R5, SR_TID.X ;  /* 0x0000000000057919 */ /* 0x000f620000002100 */
[----:B------:R-:W4:Y:S01]  /*0090*/  LDCU UR8, c[0x0][0x374] ;  /* 0x00006e80ff0877ac */ /* 0x000f220008000800 */
[----:B------:R-:W5:Y:S05]  /*00a0*/  LDCU UR10, c[0x0][0x360] ;  /* 0x00006c00ff0a77ac */ /* 0x000f6a0008000800 */
[----:B------:R-:W3:Y:S01]  /*00b0*/  S2UR UR5, SR_CTAID.X ;  /* 0x00000000000579c3 */ /* 0x000ee20000002500 */
[----:B------:R-:W0:Y:S07]  /*00c0*/  LDCU UR11, c[0x0][0x364] ;  /* 0x00006c80ff0b77ac */ /* 0x000e2e0008000800 */
[----:B------:R-:W1:Y:S01]  /*00d0*/  LDC R3, c[0x0][0x368] ;  /* 0x0000da00ff037b82 */ /* 0x000e620000000800 */
[----:B----4-:R-:W-:-:S07]  /*00e0*/  UIMAD UR4, UR7, UR8, UR4 ;  /* 0x00000008070472a4 */ /* 0x010fce000f8e0204 */
[----:B------:R-:W4:Y:S01]  /*00f0*/  LDC.64 R12, c[0x0][0x380] ;  /* 0x0000e000ff0c7b82 */ /* 0x000f220000000a00 */
[----:B---3--:R-:W-:-:S07]  /*0100*/  UIMAD UR4, UR4, UR6, UR5 ;  /* 0x00000006040472a4 */ /* 0x008fce000f8e0205 */
[----:B------:R-:W3:Y:S01]  /*0110*/  LDC.64 R14, c[0x0][0x388] ;  /* 0x0000e200ff0e7b82 */ /* 0x000ee20000000a00 */
[----:B------:R-:W2:Y:S01]  /*0120*/  LDCU UR6, c[0x0][0x398] ;  /* 0x00007300ff0677ac */ /* 0x000ea20008000800 */
[----:B-1----:R-:W-:-:S06]  /*0130*/  IMAD R0, R3, UR4, R0 ;  /* 0x0000000403007c24 */ /* 0x002fcc000f8e0200 */
[----:B------:R-:W1:Y:S01]  /*0140*/  LDC.64 R2, c[0x0][0x390] ;  /* 0x0000e400ff027b82 */ /* 0x000e620000000a00 */
[----:B------:R-:W1:Y:S01]  /*0150*/  LDCU.64 UR4, c[0x0][0x358] ;  /* 0x00006b00ff0477ac */ /* 0x000e620008000a00 */
[----:B0-----:R-:W-:-:S04]  /*0160*/  IMAD R0, R0, UR11, R7 ;  /* 0x0000000b00007c24 */ /* 0x001fc8000f8e0207 */
[----:B-----5:R-:W-:-:S04]  /*0170*/  IMAD R8, R0, UR10, R5 ;  /* 0x0000000a00087c24 */ /* 0x020fc8000f8e0205 */
[C---:B----4-:R-:W-:Y:S01]  /*0180*/  IMAD.WIDE R12, R8.reuse, 0x4, R12 ;  /* 0x00000004080c7825 */ /* 0x050fe200078e020c */
[C---:B--2---:R-:W-:Y:S01]  /*0190*/  ISETP.GE.AND P0, PT, R8.reuse, UR6, PT ;  /* 0x0000000608007c0c */ /* 0x044fe2000bf06270 */
[----:B------:R-:W0:Y:S02]  /*01a0*/  LDCU.64 UR6, c[0x4][0x8] ;  /* 0x01000100ff0677ac */ /* 0x000e240008000a00 */
[----:B---3--:R-:W-:-:S04]  /*01b0*/  IMAD.WIDE R14, R8, 0x4, R14 ;  /* 0x00000004080e7825 */ /* 0x008fc800078e020e */
[----:B-1----:R-:W-:-:S06]  /*01c0*/  IMAD.WIDE R2, R8, 0x4, R2 ;  /* 0x0000000408027825 */ /* 0x002fcc00078e0202 */
[----:B------:R-:W2:Y:S04]  /*01d0*/  @!P0 LDG.E R0, desc[UR4][R12.64] ;  /* 0x000000040c008981 */ /* 0x000ea8000c1e1900 */
[----:B------:R-:W2:Y:S04]  /*01e0*/  @!P0 LDG.E R5, desc[UR4][R14.64] ;  /* 0x000000040e058981 */ /* 0x000ea8000c1e1900 */
[----:B------:R-:W3:Y:S01]  /*01f0*/  @P0 LDG.E R11, desc[UR4][R2.64] ;  /* 0x00000004020b0981 */ /* 0x000ee2000c1e1900 */
[----:B--2---:R-:W-:-:S05]  /*0200*/  @!P0 IADD3 R11, PT, PT, R0, R5, RZ ;  /* 0x00000005000b8210 */ /* 0x004fca0007ffe0ff */
[----:B------:R1:W-:Y:S04]  /*0210*/  @!P0 STG.E desc[UR4][R2.64], R11 ;  /* 0x0000000b02008986 */ /* 0x0003e8000c101904 */
[----:B------:R-:W3:Y:S04]  /*0220*/  LDG.E R9, desc[UR4][R12.64] ;  /* 0x000000040c097981 */ /* 0x000ee8000c1e1900 */
[----:B------:R-:W3:Y:S01]  /*0230*/  LDG.E R10, desc[UR4][R14.64] ;  /* 0x000000040e0a7981 */ /* 0x000ee2000c1e1900 */
[----:B------:R-:W-:Y:S01]  /*0240*/  MOV R0, 0x0 ;  /* 0x0000000000007802 */ /* 0x000fe20000000f00 */
[----:B------:R-:W2:Y:S01]  /*0250*/  LDCU UR4, c[0x0][0x2f8] ;  /* 0x00005f00ff0477ac */ /* 0x000ea20008000800 */
[----:B0-----:R-:W-:-:S02]  /*0260*/  MOV R4, UR6 ;  /* 0x0000000600047c02 */ /* 0x001fc40008000f00 */
[----:B------:R1:W0:Y:S01]  /*0270*/  LDC.64 R16, c[0x4][R0] ;  /* 0x0100000000107b82 */ /* 0x0002220000000a00 */
[----:B------:R-:W-:Y:S02]  /*0280*/  MOV R5, UR7 ;  /* 0x0000000700057c02 */ /* 0x000fe40008000f00 */
[----:B--2---:R-:W-:-:S04]  /*0290*/  IADD3 R6, P0, PT, R1, UR4, RZ ;  /* 0x0000000401067c10 */ /* 0x004fc8000ff1e0ff */
[----:B------:R-:W-:Y:S01]  /*02a0*/  IADD3.X R7, PT, PT, RZ, UR9, RZ, P0, !PT ;  /* 0x00000009ff077c10 */ /* 0x000fe200087fe4ff */
[----:B0--3--:R1:W-:Y:S08]  /*02b0*/  STL.128 [R1], R8 ;  /* 0x0000000801007387 */ /* 0x0093f00000100c00 */
[----:B------:R-:W-:-:S07]  /*02c0*/  LEPC R20, `(.L_x_0) ;  /* 0x000000001014794e */ /* 0x000fce0000000000 */
[----:B-1----:R-:W-:Y:S05]  /*02d0*/  CALL.ABS.NOINC R16 ;  /* 0x0000000010007343 */ /* 0x002fea0003c00000 */
.L_x_0:
[----:B------:R-:W-:Y:S05]  /*02e0*/  EXIT ;  /* 0x000000000000794d */ /* 0x000fea0003800000 */
.L_x_1:
[----:B------:R-:W-:-:S00]  /*02f0*/  BRA `(.L_x_1) ;  /* 0xfffffffc00fc7947 */ /* 0x000fc0000383ffff */
[----:B------:R-:W-:-:S00]  /*0300*/  NOP ;  /* 0x0000000000007918 */ /* 0x000fc00000000000 */
[----:B------:R-:W-:-:S00]  /*0310*/  NOP ;  /* 0x0000000000007918 */ /* 0x000fc00000000000 */
[----:B------:R-:W-:-:S00]  /*0320*/  NOP ;  /* 0x0000000000007918 */ /* 0x000fc00000000000 */
[----:B------:R-:W-:-:S00]  /*0330*/  NOP ;  /* 0x0000000000007918 */ /* 0x000fc00000000000 */
[----:B------:R-:W-:-:S00]  /*0340*/  NOP ;  /* 0x0000000000007918 */ /* 0x000fc00000000000 */
[----:B------:R-:W-:-:S00]  /*0350*/  NOP ;  /* 0x0000000000007918 */ /* 0x000fc00000000000 */
[----:B------:R-:W-:-:S00]  /*0360*/  NOP ;  /* 0x0000000000007918 */ /* 0x000fc00000000000 */
[----:B------:R-:W-:-:S00]  /*0370*/  NOP ;  /* 0x0000000000007918 */ /* 0x000fc00000000000 */
.L_x_2:


//--------------------- .nv.global.init           --------------------------
	.section	.nv.global.init,"aw",@progbits
.nv.global.init:
	.type		$str,@object
	.size		$str,(.L_0 - $str)
$str:
        /*0000*/ 	.byte	0x0a, 0x44, 0x65, 0x76, 0x69, 0x63, 0x65, 0x20, 0x77, 0x69, 0x74, 0x68, 0x20, 0x67, 0x69, 0x64
        /*0010*/ 	.byte	0x3d, 0x27, 0x25, 0x64, 0x27, 0x20, 0x68, 0x61, 0x73, 0x20, 0x69, 0x6e, 0x70, 0x75, 0x74, 0x20
        /*0020*/ 	.byte	0x61, 0x20, 0x3d, 0x27, 0x25, 0x64, 0x27, 0x20, 0x69, 0x6e, 0x70, 0x75, 0x74, 0x20, 0x62, 0x20
        /*0030*/ 	.byte	0x3d, 0x27, 0x25, 0x64, 0x20, 0x61, 0x6e, 0x64, 0x20, 0x73, 0x75, 0x6d, 0x20, 0x63, 0x3d, 0x27
        /*0040*/ 	.byte	0x25, 0x64, 0x27, 0x00
.L_0:


//--------------------- .nv.shared.reserved.0     --------------------------
	.section	.nv.shared.reserved.0,"aw",@nobits
	.weak		__nv_reservedSMEM_offset_0_alias
	.size		__nv_reservedSMEM_offset_0_alias, 0, 64
	.other		__nv_reservedSMEM_offset_0_alias,@"STO_CUDA_RESERVED_SHARED STV_DEFAULT"
__nv_reservedSMEM_offset_0_alias:
	.zero		0
	.zero		64


//--------------------- .nv.constant0._Z13sum_of_arraysPiS_S_i --------------------------
	.section	.nv.constant0._Z13sum_of_arraysPiS_S_i,"a",@progbits
	.sectionflags	@""
	.align	4
.nv.constant0._Z13sum_of_arraysPiS_S_i:
	.zero		924


//--------------------- SYMBOLS --------------------------

	.type		.nv.reservedSmem.offset0,@object
	.size		.nv.reservedSmem.offset0,0x4
	.type		vprintf,@function
